	.headerflags	@"EF_CUDA_TEXMODE_UNIFIED EF_CUDA_64BIT_ADDRESS EF_CUDA_ACCELERATORS EF_CUDA_SM90 EF_CUDA_VIRTUAL_SM(EF_CUDA_SM90)"
	.elftype	@"ET_EXEC"


//--------------------- .nv.info                  --------------------------
	.section	.nv.info,"",@"SHT_CUDA_INFO"
	.align	4


	//----- nvinfo : EIATTR_REGCOUNT
	.align		4
        /*0000*/ 	.byte	0x04, 0x2f
        /*0002*/ 	.short	(.L_3 - .L_2)
	.align		4
.L_2:
        /*0004*/ 	.word	index@(triton_poi_fused__native_batch_norm_legit_no_training_convolution_hardtanh_27)
        /*0008*/ 	.word	0x00000020


	//----- nvinfo : EIATTR_MIN_STACK_SIZE
	.align		4
.L_3:
        /*000c*/ 	.byte	0x04, 0x12
        /*000e*/ 	.short	(.L_5 - .L_4)
	.align		4
.L_4:
        /*0010*/ 	.word	index@(triton_poi_fused__native_batch_norm_legit_no_training_convolution_hardtanh_27)
        /*0014*/ 	.word	0x00000000


	//----- nvinfo : EIATTR_FRAME_SIZE
	.align		4
.L_5:
        /*0018*/ 	.byte	0x04, 0x11
        /*001a*/ 	.short	(.L_7 - .L_6)
	.align		4
.L_6:
        /*001c*/ 	.word	index@(triton_poi_fused__native_batch_norm_legit_no_training_convolution_hardtanh_27)
        /*0020*/ 	.word	0x00000000


	//----- nvinfo : EIATTR_MIN_STACK_SIZE
	.align		4
.L_7:
        /*0024*/ 	.byte	0x04, 0x12
        /*0026*/ 	.short	(.L_9 - .L_8)
	.align		4
.L_8:
        /*0028*/ 	.word	index@(triton_poi_fused__native_batch_norm_legit_no_training_convolution_hardtanh_27)
        /*002c*/ 	.word	0x00000000
.L_9:


//--------------------- .nv.info.triton_poi_fused__native_batch_norm_legit_no_training_convolution_hardtanh_27 --------------------------
	.section	.nv.info.triton_poi_fused__native_batch_norm_legit_no_training_convolution_hardtanh_27,"",@"SHT_CUDA_INFO"
	.sectionflags	@""
	.align	4


	//----- nvinfo : EIATTR_CUDA_API_VERSION
	.align		4
        /*0000*/ 	.byte	0x04, 0x37
        /*0002*/ 	.short	(.L_11 - .L_10)
.L_10:
        /*0004*/ 	.word	0x0000007c


	//----- nvinfo : EIATTR_KPARAM_INFO
	.align		4
.L_11:
        /*0008*/ 	.byte	0x04, 0x17
        /*000a*/ 	.short	(.L_13 - .L_12)
.L_12:
        /*000c*/ 	.word	0x00000000
        /*0010*/ 	.short	0x0008
        /*0012*/ 	.short	0x003c
        /*0014*/ 	.byte	0x00, 0xf0, 0x11, 0x00


	//----- nvinfo : EIATTR_KPARAM_INFO
	.align		4
.L_13:
        /*0018*/ 	.byte	0x04, 0x17
        /*001a*/ 	.short	(.L_15 - .L_14)
.L_14:
        /*001c*/ 	.word	0x00000000
        /*0020*/ 	.short	0x0007
        /*0022*/ 	.short	0x0038
        /*0024*/ 	.byte	0x00, 0xf0, 0x11, 0x00


	//----- nvinfo : EIATTR_KPARAM_INFO
	.align		4
.L_15:
        /*0028*/ 	.byte	0x04, 0x17
        /*002a*/ 	.short	(.L_17 - .L_16)
.L_16:
        /*002c*/ 	.word	0x00000000
        /*0030*/ 	.short	0x0006
        /*0032*/ 	.short	0x0030
        /*0034*/ 	.byte	0x00, 0xf4, 0x21, 0x00


	//----- nvinfo : EIATTR_KPARAM_INFO
	.align		4
.L_17:
        /*0038*/ 	.byte	0x04, 0x17
        /*003a*/ 	.short	(.L_19 - .L_18)
.L_18:
        /*003c*/ 	.word	0x00000000
        /*0040*/ 	.short	0x0005
        /*0042*/ 	.short	0x0028
        /*0044*/ 	.byte	0x00, 0xf4, 0x21, 0x00


	//----- nvinfo : EIATTR_KPARAM_INFO
	.align		4
.L_19:
        /*0048*/ 	.byte	0x04, 0x17
        /*004a*/ 	.short	(.L_21 - .L_20)
.L_20:
        /*004c*/ 	.word	0x00000000
        /*0050*/ 	.short	0x0004
        /*0052*/ 	.short	0x0020
        /*0054*/ 	.byte	0x00, 0xf4, 0x21, 0x00


	//----- nvinfo : EIATTR_KPARAM_INFO
	.align		4
.L_21:
        /*0058*/ 	.byte	0x04, 0x17
        /*005a*/ 	.short	(.L_23 - .L_22)
.L_22:
        /*005c*/ 	.word	0x00000000
        /*0060*/ 	.short	0x0003
        /*0062*/ 	.short	0x0018
        /*0064*/ 	.byte	0x00, 0xf4, 0x21, 0x00


	//----- nvinfo : EIATTR_KPARAM_INFO
	.align		4
.L_23:
        /*0068*/ 	.byte	0x04, 0x17
        /*006a*/ 	.short	(.L_25 - .L_24)
.L_24:
        /*006c*/ 	.word	0x00000000
        /*0070*/ 	.short	0x0002
        /*0072*/ 	.short	0x0010
        /*0074*/ 	.byte	0x00, 0xf4, 0x21, 0x00


	//----- nvinfo : EIATTR_KPARAM_INFO
	.align		4
.L_25:
        /*0078*/ 	.byte	0x04, 0x17
        /*007a*/ 	.short	(.L_27 - .L_26)
.L_26:
        /*007c*/ 	.word	0x00000000
        /*0080*/ 	.short	0x0001
        /*0082*/ 	.short	0x0008
        /*0084*/ 	.byte	0x00, 0xf4, 0x21, 0x00


	//----- nvinfo : EIATTR_KPARAM_INFO
	.align		4
.L_27:
        /*0088*/ 	.byte	0x04, 0x17
        /*008a*/ 	.short	(.L_29 - .L_28)
.L_28:
        /*008c*/ 	.word	0x00000000
        /*0090*/ 	.short	0x0000
        /*0092*/ 	.short	0x0000
        /*0094*/ 	.byte	0x00, 0xf4, 0x21, 0x00


	//----- nvinfo : EIATTR_SPARSE_MMA_MASK
	.align		4
.L_29:
        /*0098*/ 	.byte	0x03, 0x50
        /*009a*/ 	.short	0x0000


	//----- nvinfo : EIATTR_MAXREG_COUNT
	.align		4
        /*009c*/ 	.byte	0x03, 0x1b
        /*009e*/ 	.short	0x00ff


	//----- nvinfo : EIATTR_EXIT_INSTR_OFFSETS
	.align		4
        /*00a0*/ 	.byte	0x04, 0x1c
        /*00a2*/ 	.short	(.L_31 - .L_30)


	//   ....[0]....
.L_30:
        /*00a4*/ 	.word	0x00000d30


	//   ....[1]....
        /*00a8*/ 	.word	0x00000d70


	//----- nvinfo : EIATTR_REQNTID
	.align		4
.L_31:
        /*00ac*/ 	.byte	0x04, 0x10
        /*00ae*/ 	.short	(.L_33 - .L_32)
.L_32:
        /*00b0*/ 	.word	0x00000080
        /*00b4*/ 	.word	0x00000001
        /*00b8*/ 	.word	0x00000001


	//----- nvinfo : EIATTR_CBANK_PARAM_SIZE
	.align		4
.L_33:
        /*00bc*/ 	.byte	0x03, 0x19
        /*00be*/ 	.short	0x0040


	//----- nvinfo : EIATTR_PARAM_CBANK
	.align		4
        /*00c0*/ 	.byte	0x04, 0x0a
        /*00c2*/ 	.short	(.L_35 - .L_34)
	.align		4
.L_34:
        /*00c4*/ 	.word	index@(.nv.constant0.triton_poi_fused__native_batch_norm_legit_no_training_convolution_hardtanh_27)
        /*00c8*/ 	.short	0x0210
        /*00ca*/ 	.short	0x0040


	//----- nvinfo : EIATTR_SW_WAR
	.align		4
.L_35:
        /*00cc*/ 	.byte	0x04, 0x36
        /*00ce*/ 	.short	(.L_37 - .L_36)
.L_36:
        /*00d0*/ 	.word	0x00000008
.L_37:


//--------------------- .nv.callgraph             --------------------------
	.section	.nv.callgraph,"",@"SHT_CUDA_CALLGRAPH"
	.align	4
	.sectionentsize	8
	.align		4
        /*0000*/ 	.word	0x00000000
	.align		4
        /*0004*/ 	.word	0xffffffff
	.align		4
        /*0008*/ 	.word	0x00000000
	.align		4
        /*000c*/ 	.word	0xfffffffe
	.align		4
        /*0010*/ 	.word	0x00000000
	.align		4
        /*0014*/ 	.word	0xfffffffd
	.align		4
        /*0018*/ 	.word	0x00000000
	.align		4
        /*001c*/ 	.word	0xfffffffc


//--------------------- .nv.constant4             --------------------------
	.section	.nv.constant4,"a",@progbits
	.align	8
	.align		8
.nv.constant4:
        /*0000*/ 	.dword	_$_str
	.align		8
        /*0008*/ 	.dword	_$_str_$_2


//--------------------- .text.triton_poi_fused__native_batch_norm_legit_no_training_convolution_hardtanh_27 --------------------------
	.section	.text.triton_poi_fused__native_batch_norm_legit_no_training_convolution_hardtanh_27,"ax",@progbits
	.sectionflags	@"SHF_BARRIERS=1"
	.align	128
        .global         triton_poi_fused__native_batch_norm_legit_no_training_convolution_hardtanh_27
        .type           triton_poi_fused__native_batch_norm_legit_no_training_convolution_hardtanh_27,@function
        .size           triton_poi_fused__native_batch_norm_legit_no_training_convolution_hardtanh_27,(.L_x_1 - triton_poi_fused__native_batch_norm_legit_no_training_convolution_hardtanh_27)
        .other          triton_poi_fused__native_batch_norm_legit_no_training_convolution_hardtanh_27,@"STO_CUDA_ENTRY STV_DEFAULT"
triton_poi_fused__native_batch_norm_legit_no_training_convolution_hardtanh_27:
.text.triton_poi_fused__native_batch_norm_legit_no_training_convolution_hardtanh_27:
[----:B------:R-:W0:Y:S01]  /*0000*/  LDC R1, c[0x0][0x28] ;  /* 0x00000a00ff017b82 */ /* 0x000e220000000800 */
[----:B------:R-:W1:Y:S07]  /*0010*/  S2R R6, SR_TID.X ;  /* 0x0000000000067919 */ /* 0x000e6e0000002100 */
[----:B------:R-:W2:Y:S01]  /*0020*/  LDC.64 R16, c[0x0][0x210] ;  /* 0x00008400ff107b82 */ /* 0x000ea20000000a00 */
[----:B------:R-:W-:Y:S01]  /*0030*/  ULDC.64 UR6, c[0x0][0x208] ;  /* 0x0000820000067ab9 */ /* 0x000fe20000000a00 */
[----:B------:R-:W3:Y:S01]  /*0040*/  S2R R7, SR_CTAID.Y ;  /* 0x0000000000077919 */ /* 0x000ee20000002600 */
[----:B------:R-:W4:Y:S01]  /*0050*/  S2R R5, SR_CTAID.X ;  /* 0x0000000000057919 */ /* 0x000f220000002500 */
[----:B------:R-:W-:-:S04]  /*0060*/  CS2R R14, SRZ ;  /* 0x00000000000e7805 */ /* 0x000fc8000001ff00 */
[----:B------:R-:W5:Y:S01]  /*0070*/  S2UR UR5, SR_CgaCtaId ;  /* 0x00000000000579c3 */ /* 0x000f620000008800 */
[----:B------:R-:W-:-:S07]  /*0080*/  UMOV UR4, 0x400 ;  /* 0x0000040000047882 */ /* 0x000fce0000000000 */
[----:B------:R-:W2:Y:S01]  /*0090*/  LDC.64 R26, c[0x0][0x218] ;  /* 0x00008600ff1a7b82 */ /* 0x000ea20000000a00 */
[----:B-1----:R-:W-:Y:S01]  /*00a0*/  IMAD.SHL.U32 R2, R6, 0x4, RZ ;  /* 0x0000000406027824 */ /* 0x002fe200078e00ff */
[----:B------:R-:W-:Y:S02]  /*00b0*/  SHF.R.U32.HI R9, RZ, 0x6, R6 ;  /* 0x00000006ff097819 */ /* 0x000fe40000011606 */
[--C-:B---3--:R-:W-:Y:S02]  /*00c0*/  SHF.R.S32.HI R4, RZ, 0x17, R7.reuse ;  /* 0x00000017ff047819 */ /* 0x108fe40000011407 */
[----:B------:R-:W-:Y:S02]  /*00d0*/  LOP3.LUT R0, R2, 0xfc, RZ, 0xc0, !PT ;  /* 0x000000fc02007812 */ /* 0x000fe400078ec0ff */
[----:B------:R-:W-:Y:S01]  /*00e0*/  SGXT R4, R4, 0x1 ;  /* 0x000000010404781a */ /* 0x000fe20000000200 */
[----:B----4-:R-:W-:Y:S01]  /*00f0*/  IMAD.SHL.U32 R22, R5, 0x4, RZ ;  /* 0x0000000405167824 */ /* 0x010fe200078e00ff */
[----:B------:R-:W-:-:S02]  /*0100*/  PRMT R3, R0, 0x6540, R7 ;  /* 0x0000654000037816 */ /* 0x000fc40000000007 */
[----:B------:R-:W-:Y:S02]  /*0110*/  SGXT.U32 R9, R9, 0x1 ;  /* 0x000000010909781a */ /* 0x000fe40000000000 */
[----:B------:R-:W-:-:S04]  /*0120*/  LEA.HI R0, R4, R3, RZ, 0xa ;  /* 0x0000000304007211 */ /* 0x000fc800078f50ff */
[C---:B------:R-:W-:Y:S01]  /*0130*/  LOP3.LUT R8, R0.reuse, 0xfffffc00, RZ, 0xc0, !PT ;  /* 0xfffffc0000087812 */ /* 0x040fe200078ec0ff */
[----:B------:R-:W-:Y:S01]  /*0140*/  IMAD.SHL.U32 R10, R0, 0x4, RZ ;  /* 0x00000004000a7824 */ /* 0x000fe200078e00ff */
[----:B------:R-:W-:-:S04]  /*0150*/  LOP3.LUT R0, R22, R9, RZ, 0xfc, !PT ;  /* 0x0000000916007212 */ /* 0x000fc800078efcff */
[----:B------:R-:W-:Y:S02]  /*0160*/  LOP3.LUT R10, R10, 0xfffff000, RZ, 0xc0, !PT ;  /* 0xfffff0000a0a7812 */ /* 0x000fe400078ec0ff */
[----:B------:R-:W-:Y:S02]  /*0170*/  ISETP.GE.AND P1, PT, R0, 0x4, PT ;  /* 0x000000040000780c */ /* 0x000fe40003f26270 */
[----:B------:R-:W-:Y:S02]  /*0180*/  IADD3 R13, R10, R3, -R8 ;  /* 0x000000030a0d7210 */ /* 0x000fe40007ffe808 */
[----:B------:R-:W-:Y:S02]  /*0190*/  CS2R R8, SRZ ;  /* 0x0000000000087805 */ /* 0x000fe4000001ff00 */
[----:B------:R-:W-:Y:S01]  /*01a0*/  CS2R R10, SRZ ;  /* 0x00000000000a7805 */ /* 0x000fe2000001ff00 */
[C---:B------:R-:W-:Y:S01]  /*01b0*/  IMAD R3, R0.reuse, 0x400, R13 ;  /* 0x0000040000037824 */ /* 0x040fe200078e020d */
[----:B------:R-:W-:-:S03]  /*01c0*/  LOP3.LUT R0, R0, 0x2, RZ, 0xfc, !PT ;  /* 0x0000000200007812 */ /* 0x000fc600078efcff */
[----:B--2---:R-:W-:Y:S01]  /*01d0*/  IMAD.WIDE R18, R3, 0x4, R16 ;  /* 0x0000000403127825 */ /* 0x004fe200078e0210 */
[----:B------:R-:W-:-:S03]  /*01e0*/  ISETP.GE.AND P0, PT, R0, 0x4, PT ;  /* 0x000000040000780c */ /* 0x000fc60003f06270 */
[----:B------:R-:W-:Y:S01]  /*01f0*/  IMAD R0, R0, 0x400, R13 ;  /* 0x0000040000007824 */ /* 0x000fe200078e020d */
[----:B------:R1:W2:Y:S01]  /*0200*/  @!P1 LDG.E.EL.128 R8, desc[UR6][R18.64] ;  /* 0x0000000612089981 */ /* 0x0002a2000c2e1d00 */
[----:B------:R-:W-:Y:S02]  /*0210*/  CS2R R12, SRZ ;  /* 0x00000000000c7805 */ /* 0x000fe4000001ff00 */
[----:B------:R-:W-:Y:S01]  /*0220*/  IMAD.WIDE R20, R0, 0x4, R16 ;  /* 0x0000000400147825 */ /* 0x000fe200078e0210 */
[----:B------:R-:W-:Y:S01]  /*0230*/  LOP3.LUT R2, R2, 0x1fc, RZ, 0xc0, !PT ;  /* 0x000001fc02027812 */ /* 0x000fe200078ec0ff */
[----:B-----5:R-:W-:Y:S01]  /*0240*/  UPRMT UR4, UR5, 0x654, UR4 ;  /* 0x0000065405047896 */ /* 0x020fe20008000004 */
[----:B------:R-:W3:Y:S03]  /*0250*/  LDC.64 R16, c[0x0][0x220] ;  /* 0x00008800ff107b82 */ /* 0x000ee60000000a00 */
[----:B------:R3:W4:Y:S01]  /*0260*/  @!P0 LDG.E.EL.128 R12, desc[UR6][R20.64] ;  /* 0x00000006140c8981 */ /* 0x000722000c2e1d00 */
[----:B-1----:R-:W-:Y:S01]  /*0270*/  SHF.R.U32.HI R18, RZ, 0x4, R6 ;  /* 0x00000004ff127819 */ /* 0x002fe20000011606 */
[----:B------:R-:W-:-:S03]  /*0280*/  IMAD.SHL.U32 R23, R6, 0x2, RZ ;  /* 0x0000000206177824 */ /* 0x000fc600078e00ff */
[----:B------:R-:W-:Y:S02]  /*0290*/  LOP3.LUT R19, R18, 0x4, RZ, 0xc0, !PT ;  /* 0x0000000412137812 */ /* 0x000fe400078ec0ff */
[----:B------:R-:W-:-:S03]  /*02a0*/  LOP3.LUT R24, R23, 0xfe, RZ, 0xc0, !PT ;  /* 0x000000fe17187812 */ /* 0x000fc600078ec0ff */
[----:B------:R-:W-:Y:S01]  /*02b0*/  IMAD.IADD R2, R2, 0x1, R19 ;  /* 0x0000000102027824 */ /* 0x000fe200078e0213 */
[----:B------:R-:W-:-:S04]  /*02c0*/  PRMT R23, R24, 0x6540, R7 ;  /* 0x0000654018177816 */ /* 0x000fc80000000007 */
[----:B------:R-:W-:Y:S02]  /*02d0*/  LEA R2, R2, UR4, 0x2 ;  /* 0x0000000402027c11 */ /* 0x000fe4000f8e10ff */
[----:B------:R-:W-:-:S04]  /*02e0*/  LEA.HI R4, R4, R23, RZ, 0xa ;  /* 0x0000001704047211 */ /* 0x000fc800078f50ff */
[----:B------:R-:W-:-:S05]  /*02f0*/  LOP3.LUT R4, R4, 0xfffffc00, RZ, 0xc0, !PT ;  /* 0xfffffc0004047812 */ /* 0x000fca00078ec0ff */
[----:B------:R-:W-:Y:S01]  /*0300*/  IMAD.IADD R23, R23, 0x1, -R4 ;  /* 0x0000000117177824 */ /* 0x000fe200078e0a04 */
[----:B------:R-:W-:Y:S02]  /*0310*/  LEA R4, R24, UR4, 0x2 ;  /* 0x0000000418047c11 */ /* 0x000fe4000f8e10ff */
[----:B------:R-:W1:Y:S01]  /*0320*/  LDC.64 R24, c[0x0][0x228] ;  /* 0x00008a00ff187b82 */ /* 0x000e620000000a00 */
[----:B---3--:R-:W-:-:S04]  /*0330*/  IMAD.WIDE R20, R23, 0x4, R16 ;  /* 0x0000000417147825 */ /* 0x008fc800078e0210 */
[C---:B-1----:R-:W-:Y:S01]  /*0340*/  IMAD.WIDE R24, R23.reuse, 0x4, R24 ;  /* 0x0000000417187825 */ /* 0x042fe200078e0218 */
[----:B--2---:R1:W-:Y:S02]  /*0350*/  STS.128 [R2], R8 ;  /* 0x0000000802007388 */ /* 0x0043e40000000c00 */
[----:B------:R-:W-:Y:S08]  /*0360*/  BAR.SYNC.DEFER_BLOCKING 0x0 ;  /* 0x0000000000007b1d */ /* 0x000ff00000010000 */
[----:B-1----:R-:W1:Y:S01]  /*0370*/  LDC.64 R10, c[0x0][0x230] ;  /* 0x00008c00ff0a7b82 */ /* 0x002e620000000a00 */
[----:B------:R-:W2:Y:S04]  /*0380*/  LDS.64 R18, [R4] ;  /* 0x0000000004127984 */ /* 0x000ea80000000a00 */
[----:B------:R-:W3:Y:S03]  /*0390*/  LDS.64 R16, [R4+0x410] ;  /* 0x0004100004107984 */ /* 0x000ee60000000a00 */
[----:B------:R-:W-:Y:S06]  /*03a0*/  BAR.SYNC.DEFER_BLOCKING 0x0 ;  /* 0x0000000000007b1d */ /* 0x000fec0000010000 */
[----:B----4-:R4:W-:Y:S02]  /*03b0*/  STS.128 [R2], R12 ;  /* 0x0000000c02007388 */ /* 0x0109e40000000c00 */
[----:B------:R-:W-:Y:S06]  /*03c0*/  BAR.SYNC.DEFER_BLOCKING 0x0 ;  /* 0x0000000000007b1d */ /* 0x000fec0000010000 */
[----:B------:R-:W5:Y:S01]  /*03d0*/  LDG.E.EL.64 R20, desc[UR6][R20.64] ;  /* 0x0000000614147981 */ /* 0x000f62000c2e1b00 */
[----:B0-----:R-:W-:-:S06]  /*03e0*/  IMAD.WIDE R8, R23, 0x4, R26 ;  /* 0x0000000417087825 */ /* 0x001fcc00078e021a */
[----:B------:R-:W2:Y:S01]  /*03f0*/  LDG.E.EL.64 R8, desc[UR6][R8.64] ;  /* 0x0000000608087981 */ /* 0x000ea2000c2e1b00 */
[----:B-1----:R-:W-:-:S03]  /*0400*/  IMAD.WIDE R26, R23, 0x4, R10 ;  /* 0x00000004171a7825 */ /* 0x002fc600078e020a */
[----:B------:R-:W3:Y:S04]  /*0410*/  LDG.E.EL.64 R10, desc[UR6][R24.64] ;  /* 0x00000006180a7981 */ /* 0x000ee8000c2e1b00 */
[----:B----4-:R2:W4:Y:S01]  /*0420*/  LDG.E.EL.64 R12, desc[UR6][R26.64] ;  /* 0x000000061a0c7981 */ /* 0x010522000c2e1b00 */
[----:B------:R-:W-:Y:S02]  /*0430*/  IMAD.MOV.U32 R28, RZ, RZ, 0x3e800000 ;  /* 0x3e800000ff1c7424 */ /* 0x000fe400078e00ff */
[----:B-----5:R-:W-:Y:S01]  /*0440*/  FADD R14, R20, 9.9999997473787516356e-06 ;  /* 0x3727c5ac140e7421 */ /* 0x020fe20000000000 */
[----:B------:R-:W-:Y:S02]  /*0450*/  FADD R29, R21, 9.9999997473787516356e-06 ;  /* 0x3727c5ac151d7421 */ /* 0x000fe40000000000 */
[----:B------:R-:W0:Y:S01]  /*0460*/  LDS.64 R20, [R4+0x410] ;  /* 0x0004100004147984 */ /* 0x000e220000000a00 */
[----:B------:R1:W5:Y:S01]  /*0470*/  MUFU.SQRT R23, R14 ;  /* 0x0000000e00177308 */ /* 0x0003620000002000 */
[----:B--2---:R-:W-:Y:S01]  /*0480*/  FADD R27, R18, -R8 ;  /* 0x80000008121b7221 */ /* 0x004fe20000000000 */
[--C-:B------:R-:W-:Y:S01]  /*0490*/  FADD R19, R19, -R9.reuse ;  /* 0x8000000913137221 */ /* 0x100fe20000000000 */
[----:B---3--:R-:W-:-:S05]  /*04a0*/  FADD R17, R17, -R9 ;  /* 0x8000000911117221 */ /* 0x008fca0000000000 */
[----:B------:R2:W3:Y:S01]  /*04b0*/  MUFU.SQRT R25, R29 ;  /* 0x0000001d00197308 */ /* 0x0004e20000002000 */
[----:B-1----:R-:W1:Y:S01]  /*04c0*/  LDS.64 R14, [R4] ;  /* 0x00000000040e7984 */ /* 0x002e620000000a00 */
[----:B------:R-:W-:Y:S01]  /*04d0*/  BAR.SYNC.DEFER_BLOCKING 0x0 ;  /* 0x0000000000007b1d */ /* 0x000fe20000010000 */
[C---:B-----5:R-:W-:Y:S02]  /*04e0*/  FSETP.GT.AND P2, PT, R23.reuse, 8.50705917302346158658e+37, PT ;  /* 0x7e8000001700780b */ /* 0x060fe40003f44000 */
[----:B------:R-:W-:Y:S01]  /*04f0*/  FSETP.GEU.AND P3, PT, R23, 1.175494350822287508e-38, PT ;  /* 0x008000001700780b */ /* 0x000fe20003f6e000 */
[----:B--2---:R-:W-:Y:S01]  /*0500*/  FADD R29, R16, -R8 ;  /* 0x80000008101d7221 */ /* 0x004fe20000000000 */
[----:B------:R-:W-:-:S09]  /*0510*/  FSEL R24, R28, 1, P2 ;  /* 0x3f8000001c187808 */ /* 0x000fd20001000000 */
[----:B------:R-:W-:Y:S01]  /*0520*/  @P2 FMUL R23, R23, 0.25 ;  /* 0x3e80000017172820 */ /* 0x000fe20000400000 */
[----:B---3--:R-:W-:Y:S01]  /*0530*/  FSETP.GT.AND P2, PT, R25, 8.50705917302346158658e+37, PT ;  /* 0x7e8000001900780b */ /* 0x008fe20003f44000 */
[----:B------:R-:W-:Y:S02]  /*0540*/  @!P3 FMUL R24, R24, 16777216 ;  /* 0x4b8000001818b820 */ /* 0x000fe40000400000 */
[----:B------:R-:W-:Y:S01]  /*0550*/  @!P3 FMUL R23, R23, 16777216 ;  /* 0x4b8000001717b820 */ /* 0x000fe20000400000 */
[----:B------:R-:W-:Y:S02]  /*0560*/  FSETP.GEU.AND P3, PT, R25, 1.175494350822287508e-38, PT ;  /* 0x008000001900780b */ /* 0x000fe40003f6e000 */
[----:B------:R-:W-:-:S03]  /*0570*/  FSEL R18, R28, 1, P2 ;  /* 0x3f8000001c127808 */ /* 0x000fc60001000000 */
[----:B------:R-:W2:Y:S01]  /*0580*/  MUFU.RCP R23, R23 ;  /* 0x0000001700177308 */ /* 0x000ea20000001000 */
[----:B0-----:R-:W-:-:S03]  /*0590*/  FADD R20, R20, -R8 ;  /* 0x8000000814147221 */ /* 0x001fc60000000000 */
[----:B------:R-:W-:-:S04]  /*05a0*/  @P2 FMUL R25, R25, 0.25 ;  /* 0x3e80000019192820 */ /* 0x000fc80000400000 */
[----:B------:R-:W-:Y:S01]  /*05b0*/  @!P3 FMUL R25, R25, 16777216 ;  /* 0x4b8000001919b820 */ /* 0x000fe20000400000 */
[----:B------:R-:W-:Y:S01]  /*05c0*/  @!P3 FMUL R18, R18, 16777216 ;  /* 0x4b8000001212b820 */ /* 0x000fe20000400000 */
[----:B-1----:R-:W-:Y:S01]  /*05d0*/  FADD R14, R14, -R8 ;  /* 0x800000080e0e7221 */ /* 0x002fe20000000000 */
[--C-:B------:R-:W-:Y:S01]  /*05e0*/  FADD R15, R15, -R9.reuse ;  /* 0x800000090f0f7221 */ /* 0x100fe20000000000 */
[----:B------:R-:W-:Y:S02]  /*05f0*/  FADD R8, R21, -R9 ;  /* 0x8000000915087221 */ /* 0x000fe40000000000 */
[----:B------:R-:W0:Y:S01]  /*0600*/  MUFU.RCP R25, R25 ;  /* 0x0000001900197308 */ /* 0x000e220000001000 */
[----:B--2---:R-:W-:Y:S02]  /*0610*/  FMUL R24, R23, R24 ;  /* 0x0000001817187220 */ /* 0x004fe40000400000 */
[----:B------:R-:W1:Y:S02]  /*0620*/  S2R R23, SR_TID.X ;  /* 0x0000000000177919 */ /* 0x000e640000002100 */
[C---:B------:R-:W-:Y:S01]  /*0630*/  FMUL R9, R24.reuse, R20 ;  /* 0x0000001418097220 */ /* 0x040fe20000400000 */
[C---:B------:R-:W-:Y:S01]  /*0640*/  FMUL R21, R24.reuse, R14 ;  /* 0x0000000e18157220 */ /* 0x040fe20000400000 */
[C---:B------:R-:W-:Y:S01]  /*0650*/  FMUL R26, R24.reuse, R27 ;  /* 0x0000001b181a7220 */ /* 0x040fe20000400000 */
[----:B------:R-:W-:-:S02]  /*0660*/  FMUL R29, R24, R29 ;  /* 0x0000001d181d7220 */ /* 0x000fc40000400000 */
[C-C-:B----4-:R-:W-:Y:S01]  /*0670*/  FFMA R21, R10.reuse, R21, R12.reuse ;  /* 0x000000150a157223 */ /* 0x150fe2000000000c */
[C-C-:B------:R-:W-:Y:S01]  /*0680*/  FFMA R26, R10.reuse, R26, R12.reuse ;  /* 0x0000001a0a1a7223 */ /* 0x140fe2000000000c */
[C-C-:B------:R-:W-:Y:S01]  /*0690*/  FFMA R29, R10.reuse, R29, R12.reuse ;  /* 0x0000001d0a1d7223 */ /* 0x140fe2000000000c */
[----:B------:R-:W-:Y:S01]  /*06a0*/  FFMA R10, R10, R9, R12 ;  /* 0x000000090a0a7223 */ /* 0x000fe2000000000c */
[----:B0-----:R-:W-:Y:S01]  /*06b0*/  FMUL R18, R25, R18 ;  /* 0x0000001219127220 */ /* 0x001fe20000400000 */
[----:B------:R-:W-:-:S03]  /*06c0*/  FSETP.GTU.AND P4, PT, R21, RZ, PT ;  /* 0x000000ff1500720b */ /* 0x000fc60003f8c000 */
[----:B------:R-:W-:Y:S01]  /*06d0*/  FSETP.GTU.AND P3, PT, R10, RZ, PT ;  /* 0x000000ff0a00720b */ /* 0x000fe20003f6c000 */
[C---:B------:R-:W-:Y:S01]  /*06e0*/  FMUL R20, R18.reuse, R19 ;  /* 0x0000001312147220 */ /* 0x040fe20000400000 */
[C---:B------:R-:W-:Y:S01]  /*06f0*/  FMUL R16, R18.reuse, R17 ;  /* 0x0000001112107220 */ /* 0x040fe20000400000 */
[C---:B------:R-:W-:Y:S01]  /*0700*/  FMUL R14, R18.reuse, R15 ;  /* 0x0000000f120e7220 */ /* 0x040fe20000400000 */
[----:B------:R-:W-:Y:S01]  /*0710*/  FMUL R8, R18, R8 ;  /* 0x0000000812087220 */ /* 0x000fe20000400000 */
[C-C-:B------:R-:W-:Y:S01]  /*0720*/  FFMA R27, R11.reuse, R20, R13.reuse ;  /* 0x000000140b1b7223 */ /* 0x140fe2000000000d */
[C-C-:B------:R-:W-:Y:S01]  /*0730*/  FFMA R25, R11.reuse, R16, R13.reuse ;  /* 0x000000100b197223 */ /* 0x140fe2000000000d */
[C-C-:B------:R-:W-:Y:S01]  /*0740*/  FFMA R17, R11.reuse, R14, R13.reuse ;  /* 0x0000000e0b117223 */ /* 0x140fe2000000000d */
[----:B------:R-:W-:Y:S01]  /*0750*/  FFMA R11, R11, R8, R13 ;  /* 0x000000080b0b7223 */ /* 0x000fe2000000000d */
[----:B------:R-:W-:Y:S01]  /*0760*/  FSEL R18, R10, RZ, P3 ;  /* 0x000000ff0a127208 */ /* 0x000fe20001800000 */
[----:B------:R-:W-:Y:S01]  /*0770*/  IMAD.SHL.U32 R8, R6, 0x8, RZ ;  /* 0x0000000806087824 */ /* 0x000fe200078e00ff */
[----:B------:R-:W-:-:S02]  /*0780*/  FSETP.GTU.AND P5, PT, R25, RZ, PT ;  /* 0x000000ff1900720b */ /* 0x000fc40003fac000 */
[C---:B------:R-:W-:Y:S02]  /*0790*/  FSETP.GTU.AND P2, PT, R11.reuse, RZ, PT ;  /* 0x000000ff0b00720b */ /* 0x040fe40003f4c000 */
[----:B------:R-:W-:Y:S02]  /*07a0*/  FSETP.GEU.AND P3, PT, R18, 6, PT ;  /* 0x40c000001200780b */ /* 0x000fe40003f6e000 */
[----:B------:R-:W-:Y:S01]  /*07b0*/  FSEL R19, R11, RZ, P2 ;  /* 0x000000ff0b137208 */ /* 0x000fe20001000000 */
[----:B-1----:R-:W-:Y:S01]  /*07c0*/  IMAD.SHL.U32 R23, R23, 0x4, RZ ;  /* 0x0000000417177824 */ /* 0x002fe200078e00ff */
[----:B------:R-:W-:Y:S02]  /*07d0*/  FSEL R16, R21, RZ, P4 ;  /* 0x000000ff15107208 */ /* 0x000fe40002000000 */
[----:B------:R-:W-:Y:S02]  /*07e0*/  FSETP.GEU.AND P2, PT, R19, 6, PT ;  /* 0x40c000001300780b */ /* 0x000fe40003f4e000 */
[----:B------:R-:W-:-:S02]  /*07f0*/  FSETP.GTU.AND P6, PT, R29, RZ, PT ;  /* 0x000000ff1d00720b */ /* 0x000fc40003fcc000 */
[----:B------:R-:W-:Y:S02]  /*0800*/  FSEL R25, R25, RZ, P5 ;  /* 0x000000ff19197208 */ /* 0x000fe40002800000 */
[----:B------:R-:W-:Y:S02]  /*0810*/  FSETP.NAN.AND P4, PT, R19, R19, PT ;  /* 0x000000131300720b */ /* 0x000fe40003f88000 */
[----:B------:R-:W-:Y:S02]  /*0820*/  FSETP.GEU.AND P5, PT, R16, 6, PT ;  /* 0x40c000001000780b */ /* 0x000fe40003fae000 */
[----:B------:R-:W-:Y:S02]  /*0830*/  FSEL R24, R29, RZ, P6 ;  /* 0x000000ff1d187208 */ /* 0x000fe40003000000 */
[----:B------:R-:W-:Y:S02]  /*0840*/  FSETP.GTU.AND P6, PT, R27, RZ, PT ;  /* 0x000000ff1b00720b */ /* 0x000fe40003fcc000 */
[----:B------:R-:W-:-:S02]  /*0850*/  @P2 SEL R19, R19, 0x40c00000, P4 ;  /* 0x40c0000013132807 */ /* 0x000fc40002000000 */
[----:B------:R-:W-:Y:S02]  /*0860*/  FSETP.NAN.AND P4, PT, R18, R18, PT ;  /* 0x000000121200720b */ /* 0x000fe40003f88000 */
[----:B------:R-:W-:Y:S02]  /*0870*/  FSETP.GEU.AND P2, PT, R24, 6, PT ;  /* 0x40c000001800780b */ /* 0x000fe40003f4e000 */
[----:B------:R-:W-:Y:S02]  /*0880*/  FSEL R27, R27, RZ, P6 ;  /* 0x000000ff1b1b7208 */ /* 0x000fe40003000000 */
[----:B------:R-:W-:Y:S02]  /*0890*/  FSETP.GTU.AND P6, PT, R26, RZ, PT ;  /* 0x000000ff1a00720b */ /* 0x000fe40003fcc000 */
[----:B------:R-:W-:Y:S02]  /*08a0*/  @P3 SEL R18, R18, 0x40c00000, P4 ;  /* 0x40c0000012123807 */ /* 0x000fe40002000000 */
[----:B------:R-:W-:-:S02]  /*08b0*/  FSETP.NAN.AND P4, PT, R16, R16, PT ;  /* 0x000000101000720b */ /* 0x000fc40003f88000 */
[----:B------:R-:W-:Y:S02]  /*08c0*/  FSETP.GEU.AND P3, PT, R27, 6, PT ;  /* 0x40c000001b00780b */ /* 0x000fe40003f6e000 */
[----:B------:R-:W-:Y:S02]  /*08d0*/  FSEL R26, R26, RZ, P6 ;  /* 0x000000ff1a1a7208 */ /* 0x000fe40003000000 */
[----:B------:R-:W-:Y:S02]  /*08e0*/  FSETP.GTU.AND P6, PT, R17, RZ, PT ;  /* 0x000000ff1100720b */ /* 0x000fe40003fcc000 */
[----:B------:R-:W-:Y:S02]  /*08f0*/  @P5 SEL R16, R16, 0x40c00000, P4 ;  /* 0x40c0000010105807 */ /* 0x000fe40002000000 */
[----:B------:R-:W-:Y:S02]  /*0900*/  FSETP.NAN.AND P5, PT, R24, R24, PT ;  /* 0x000000181800720b */ /* 0x000fe40003fa8000 */
[----:B------:R-:W-:-:S02]  /*0910*/  FSETP.GEU.AND P4, PT, R26, 6, PT ;  /* 0x40c000001a00780b */ /* 0x000fc40003f8e000 */
[----:B------:R-:W-:Y:S02]  /*0920*/  FSEL R17, R17, RZ, P6 ;  /* 0x000000ff11117208 */ /* 0x000fe40003000000 */
[----:B------:R-:W-:Y:S02]  /*0930*/  LOP3.LUT R9, R8, 0x3f8, RZ, 0xc0, !PT ;  /* 0x000003f808097812 */ /* 0x000fe400078ec0ff */
[----:B------:R-:W-:Y:S02]  /*0940*/  FSETP.GEU.AND P6, PT, R25, 6, PT ;  /* 0x40c000001900780b */ /* 0x000fe40003fce000 */
[----:B------:R-:W-:Y:S01]  /*0950*/  @P2 SEL R24, R24, 0x40c00000, P5 ;  /* 0x40c0000018182807 */ /* 0x000fe20002800000 */
[----:B------:R-:W-:Y:S01]  /*0960*/  IMAD R15, R9, 0x4, R4 ;  /* 0x00000004090f7824 */ /* 0x000fe200078e0204 */
[----:B------:R-:W-:Y:S02]  /*0970*/  FSETP.NAN.AND P5, PT, R27, R27, PT ;  /* 0x0000001b1b00720b */ /* 0x000fe40003fa8000 */
[----:B------:R-:W-:-:S02]  /*0980*/  FSETP.GEU.AND P2, PT, R17, 6, PT ;  /* 0x40c000001100780b */ /* 0x000fc40003f4e000 */
[----:B------:R-:W-:Y:S02]  /*0990*/  LOP3.LUT R12, R9, 0x4, RZ, 0xfc, !PT ;  /* 0x00000004090c7812 */ /* 0x000fe400078efcff */
[----:B------:R-:W-:Y:S02]  /*09a0*/  @P3 SEL R27, R27, 0x40c00000, P5 ;  /* 0x40c000001b1b3807 */ /* 0x000fe40002800000 */
[----:B------:R-:W-:Y:S02]  /*09b0*/  FSETP.NAN.AND P5, PT, R26, R26, PT ;  /* 0x0000001a1a00720b */ /* 0x000fe40003fa8000 */
[----:B------:R-:W-:Y:S02]  /*09c0*/  LEA.HI R12, R12, R9, RZ, 0x1e ;  /* 0x000000090c0c7211 */ /* 0x000fe400078ff0ff */
[----:B------:R-:W-:Y:S02]  /*09d0*/  FSETP.NAN.AND P3, PT, R25, R25, PT ;  /* 0x000000191900720b */ /* 0x000fe40003f68000 */
[----:B------:R-:W-:-:S02]  /*09e0*/  @P4 SEL R26, R26, 0x40c00000, P5 ;  /* 0x40c000001a1a4807 */ /* 0x000fc40002800000 */
[----:B------:R-:W-:Y:S02]  /*09f0*/  LEA R28, R12, UR4, 0x2 ;  /* 0x000000040c1c7c11 */ /* 0x000fe4000f8e10ff */
[----:B------:R-:W-:Y:S01]  /*0a00*/  FSETP.NAN.AND P4, PT, R17, R17, PT ;  /* 0x000000111100720b */ /* 0x000fe20003f88000 */
[----:B------:R-:W-:Y:S01]  /*0a10*/  STS [R15], R26 ;  /* 0x0000001a0f007388 */ /* 0x000fe20000000800 */
[----:B------:R-:W-:Y:S02]  /*0a20*/  @P6 SEL R25, R25, 0x40c00000, P3 ;  /* 0x40c0000019196807 */ /* 0x000fe40001800000 */
[----:B------:R-:W-:Y:S01]  /*0a30*/  @P2 SEL R17, R17, 0x40c00000, P4 ;  /* 0x40c0000011112807 */ /* 0x000fe20002000000 */
[----:B------:R-:W-:Y:S01]  /*0a40*/  STS [R28+0x10], R27 ;  /* 0x0000101b1c007388 */ /* 0x000fe20000000800 */
[----:B------:R-:W-:Y:S02]  /*0a50*/  SHF.R.U32.HI R13, RZ, 0x2, R23 ;  /* 0x00000002ff0d7819 */ /* 0x000fe40000011617 */
[----:B------:R-:W-:Y:S01]  /*0a60*/  LOP3.LUT R8, R23, 0x1fc, RZ, 0xc0, !PT ;  /* 0x000001fc17087812 */ /* 0x000fe200078ec0ff */
[----:B------:R-:W-:Y:S01]  /*0a70*/  STS [R15+0x4], R24 ;  /* 0x000004180f007388 */ /* 0x000fe20000000800 */
[----:B------:R-:W-:-:S02]  /*0a80*/  SGXT.U32 R13, R13, 0x7 ;  /* 0x000000070d0d781a */ /* 0x000fc40000000000 */
[----:B------:R-:W-:Y:S01]  /*0a90*/  LOP3.LUT R11, R8, 0x200, RZ, 0xfc, !PT ;  /* 0x00000200080b7812 */ /* 0x000fe200078efcff */
[----:B------:R-:W-:Y:S01]  /*0aa0*/  STS [R28+0x14], R25 ;  /* 0x000014191c007388 */ /* 0x000fe20000000800 */
[----:B------:R-:W-:Y:S01]  /*0ab0*/  LOP3.LUT R6, R6, 0x7f, RZ, 0xc0, !PT ;  /* 0x0000007f06067812 */ /* 0x000fe200078ec0ff */
[----:B------:R-:W-:Y:S01]  /*0ac0*/  IMAD.IADD R10, R8, 0x1, R13 ;  /* 0x00000001080a7824 */ /* 0x000fe200078e020d */
[----:B------:R-:W-:Y:S01]  /*0ad0*/  LEA.HI R11, R11, R8, RZ, 0x1e ;  /* 0x000000080b0b7211 */ /* 0x000fe200078ff0ff */
[----:B------:R-:W-:Y:S01]  /*0ae0*/  STS [R15+0x8], R16 ;  /* 0x000008100f007388 */ /* 0x000fe20000000800 */
[----:B------:R-:W-:Y:S02]  /*0af0*/  PRMT R6, R6, 0x6540, R7 ;  /* 0x0000654006067816 */ /* 0x000fe40000000007 */
[----:B------:R-:W-:Y:S01]  /*0b00*/  LEA R23, R10, UR4, 0x2 ;  /* 0x000000040a177c11 */ /* 0x000fe2000f8e10ff */
[----:B------:R-:W-:Y:S01]  /*0b10*/  STS [R28+0x18], R17 ;  /* 0x000018111c007388 */ /* 0x000fe20000000800 */
[----:B------:R-:W-:Y:S01]  /*0b20*/  LEA R20, R11, UR4, 0x2 ;  /* 0x000000040b147c11 */ /* 0x000fe2000f8e10ff */
[----:B------:R-:W-:Y:S01]  /*0b30*/  IMAD.IADD R6, R6, 0x1, R5 ;  /* 0x0000000106067824 */ /* 0x000fe200078e0205 */
[----:B------:R-:W-:Y:S01]  /*0b40*/  ISETP.GE.AND P2, PT, R22, 0x4, PT ;  /* 0x000000041600780c */ /* 0x000fe20003f46270 */
[----:B------:R-:W-:Y:S02]  /*0b50*/  STS [R15+0xc], R18 ;  /* 0x00000c120f007388 */ /* 0x000fe40000000800 */
[----:B------:R-:W-:-:S02]  /*0b60*/  IMAD.SHL.U32 R7, R6, 0x4, RZ ;  /* 0x0000000406077824 */ /* 0x000fc400078e00ff */
[----:B------:R-:W-:Y:S02]  /*0b70*/  STS [R28+0x1c], R19 ;  /* 0x00001c131c007388 */ /* 0x000fe40000000800 */
[C---:B------:R-:W-:Y:S01]  /*0b80*/  VIADD R29, R7.reuse, 0x200 ;  /* 0x00000200071d7836 */ /* 0x040fe20000000000 */
[----:B------:R-:W-:Y:S06]  /*0b90*/  BAR.SYNC.DEFER_BLOCKING 0x0 ;  /* 0x0000000000007b1d */ /* 0x000fec0000010000 */
[----:B------:R-:W-:Y:S04]  /*0ba0*/  LDS R8, [R23] ;  /* 0x0000000017087984 */ /* 0x000fe80000000800 */
[----:B------:R-:W-:Y:S04]  /*0bb0*/  LDS R9, [R23+0x4] ;  /* 0x0000040017097984 */ /* 0x000fe80000000800 */
[----:B------:R-:W-:Y:S04]  /*0bc0*/  LDS R10, [R23+0x8] ;  /* 0x00000800170a7984 */ /* 0x000fe80000000800 */
[----:B------:R-:W0:Y:S04]  /*0bd0*/  LDS R11, [R23+0xc] ;  /* 0x00000c00170b7984 */ /* 0x000e280000000800 */
[----:B------:R-:W-:Y:S04]  /*0be0*/  LDS R12, [R20+0x800] ;  /* 0x00080000140c7984 */ /* 0x000fe80000000800 */
[----:B------:R-:W-:Y:S04]  /*0bf0*/  LDS R13, [R20+0x804] ;  /* 0x00080400140d7984 */ /* 0x000fe80000000800 */
[----:B------:R-:W-:Y:S04]  /*0c00*/  LDS R14, [R20+0x808] ;  /* 0x00080800140e7984 */ /* 0x000fe80000000800 */
[----:B------:R1:W2:Y:S02]  /*0c10*/  LDS R15, [R20+0x80c] ;  /* 0x00080c00140f7984 */ /* 0x0002a40000000800 */
[----:B-1----:R-:W1:Y:S02]  /*0c20*/  LDC.64 R20, c[0x0][0x238] ;  /* 0x00008e00ff147b82 */ /* 0x002e640000000a00 */
[----:B-1----:R-:W-:-:S04]  /*0c30*/  IMAD.WIDE R6, R7, 0x4, R20 ;  /* 0x0000000407067825 */ /* 0x002fc800078e0214 */
[----:B------:R-:W-:Y:S01]  /*0c40*/  IMAD.WIDE R28, R29, 0x4, R20 ;  /* 0x000000041d1c7825 */ /* 0x000fe200078e0214 */
[----:B0-----:R-:W-:Y:S04]  /*0c50*/  @!P2 STG.E.128 desc[UR6][R6.64], R8 ;  /* 0x000000080600a986 */ /* 0x001fe8000c101d06 */
[----:B--2---:R0:W-:Y:S01]  /*0c60*/  @!P2 STG.E.128 desc[UR6][R28.64], R12 ;  /* 0x0000000c1c00a986 */ /* 0x0041e2000c101d06 */
[----:B------:R-:W-:Y:S08]  /*0c70*/  BAR.SYNC.DEFER_BLOCKING 0x0 ;  /* 0x0000000000007b1d */ /* 0x000ff00000010000 */
[----:B0-----:R-:W0:Y:S01]  /*0c80*/  LDC.64 R28, c[0x0][0x240] ;  /* 0x00009000ff1c7b82 */ /* 0x001e220000000a00 */
[----:B------:R-:W-:Y:S04]  /*0c90*/  STS.64 [R4], R26 ;  /* 0x0000001a04007388 */ /* 0x000fe80000000a00 */
[----:B------:R-:W-:Y:S03]  /*0ca0*/  STS.64 [R4+0x410], R24 ;  /* 0x0004101804007388 */ /* 0x000fe60000000a00 */
[----:B------:R-:W-:Y:S01]  /*0cb0*/  BAR.SYNC.DEFER_BLOCKING 0x0 ;  /* 0x0000000000007b1d */ /* 0x000fe20000010000 */
[----:B0-----:R-:W-:-:S05]  /*0cc0*/  IMAD.WIDE R6, R3, 0x4, R28 ;  /* 0x0000000403067825 */ /* 0x001fca00078e021c */
[----:B------:R-:W0:Y:S02]  /*0cd0*/  LDS.128 R20, [R2] ;  /* 0x0000000002147984 */ /* 0x000e240000000c00 */
[----:B------:R-:W-:Y:S06]  /*0ce0*/  BAR.SYNC.DEFER_BLOCKING 0x0 ;  /* 0x0000000000007b1d */ /* 0x000fec0000010000 */
[----:B------:R1:W-:Y:S04]  /*0cf0*/  STS.64 [R4], R16 ;  /* 0x0000001004007388 */ /* 0x0003e80000000a00 */
[----:B------:R1:W-:Y:S01]  /*0d00*/  STS.64 [R4+0x410], R18 ;  /* 0x0004101204007388 */ /* 0x0003e20000000a00 */
[----:B------:R-:W-:Y:S06]  /*0d10*/  BAR.SYNC.DEFER_BLOCKING 0x0 ;  /* 0x0000000000007b1d */ /* 0x000fec0000010000 */
[----:B0-----:R1:W-:Y:S01]  /*0d20*/  @!P1 STG.E.128 desc[UR6][R6.64], R20 ;  /* 0x0000001406009986 */ /* 0x0013e2000c101d06 */
[----:B------:R-:W-:Y:S05]  /*0d30*/  @P0 EXIT ;  /* 0x000000000000094d */ /* 0x000fea0003800000 */
[----:B------:R-:W0:Y:S01]  /*0d40*/  LDS.128 R8, [R2] ;  /* 0x0000000002087984 */ /* 0x000e220000000c00 */
[----:B-1----:R-:W-:-:S05]  /*0d50*/  IMAD.WIDE R4, R0, 0x4, R28 ;  /* 0x0000000400047825 */ /* 0x002fca00078e021c */
[----:B0-----:R-:W-:Y:S01]  /*0d60*/  STG.E.128 desc[UR6][R4.64], R8 ;  /* 0x0000000804007986 */ /* 0x001fe2000c101d06 */
[----:B------:R-:W-:Y:S05]  /*0d70*/  EXIT ;  /* 0x000000000000794d */ /* 0x000fea0003800000 */
.L_x_0:
[----:B------:R-:W-:-:S00]  /*0d80*/  BRA `(.L_x_0) ;  /* 0xfffffffc00fc7947 */ /* 0x000fc0000383ffff */
[----:B------:R-:W-:-:S00]  /*0d90*/  NOP ;  /* 0x0000000000007918 */ /* 0x000fc00000000000 */
        /* <DEDUP_REMOVED lines=14> */
.L_x_1:


//--------------------- .nv.global.init           --------------------------
	.section	.nv.global.init,"aw",@progbits
.nv.global.init:
	.type		_$_str,@object
	.size		_$_str,(_$_str_$_2 - _$_str)
_$_str:
        /*0000*/ 	.byte	0x5f, 0x5f, 0x43, 0x55, 0x44, 0x41, 0x5f, 0x46, 0x54, 0x5a, 0x00
	.type		_$_str_$_2,@object
	.size		_$_str_$_2,(.L_1 - _$_str_$_2)
_$_str_$_2:
        /*000b*/ 	.byte	0x5f, 0x5f, 0x43, 0x55, 0x44, 0x41, 0x5f, 0x50, 0x52, 0x45, 0x43, 0x5f, 0x53, 0x51, 0x52, 0x54
        /*001b*/ 	.byte	0x00
.L_1:


//--------------------- .nv.shared.triton_poi_fused__native_batch_norm_legit_no_training_convolution_hardtanh_27 --------------------------
	.section	.nv.shared.triton_poi_fused__native_batch_norm_legit_no_training_convolution_hardtanh_27,"aw",@nobits
	.sectionflags	@""
	.align	16
	.zero		1024


//--------------------- .nv.constant0.triton_poi_fused__native_batch_norm_legit_no_training_convolution_hardtanh_27 --------------------------
	.section	.nv.constant0.triton_poi_fused__native_batch_norm_legit_no_training_convolution_hardtanh_27,"a",@progbits
	.sectionflags	@""
	.align	4
.nv.constant0.triton_poi_fused__native_batch_norm_legit_no_training_convolution_hardtanh_27:
	.zero		592
